//
// Generated by NVIDIA NVVM Compiler
//
// Compiler Build ID: CL-36424714
// Cuda compilation tools, release 13.0, V13.0.88
// Based on NVVM 20.0.0
//

.version 9.0
.target sm_100
.address_size 64

	// .globl	_Z10gemm_naivefPfS_fS_iii

.visible .entry _Z10gemm_naivefPfS_fS_iii(
	.param .f32 _Z10gemm_naivefPfS_fS_iii_param_0,
	.param .u64 .ptr .align 1 _Z10gemm_naivefPfS_fS_iii_param_1,
	.param .u64 .ptr .align 1 _Z10gemm_naivefPfS_fS_iii_param_2,
	.param .f32 _Z10gemm_naivefPfS_fS_iii_param_3,
	.param .u64 .ptr .align 1 _Z10gemm_naivefPfS_fS_iii_param_4,
	.param .u32 _Z10gemm_naivefPfS_fS_iii_param_5,
	.param .u32 _Z10gemm_naivefPfS_fS_iii_param_6,
	.param .u32 _Z10gemm_naivefPfS_fS_iii_param_7
)
{
	.reg .pred 	%p<13>;
	.reg .b32 	%r<41>;
	.reg .b32 	%f<73>;
	.reg .b64 	%rd<53>;

	ld.param.f32 	%f13, [_Z10gemm_naivefPfS_fS_iii_param_0];
	ld.param.u64 	%rd7, [_Z10gemm_naivefPfS_fS_iii_param_1];
	ld.param.u64 	%rd8, [_Z10gemm_naivefPfS_fS_iii_param_2];
	ld.param.f32 	%f14, [_Z10gemm_naivefPfS_fS_iii_param_3];
	ld.param.u64 	%rd6, [_Z10gemm_naivefPfS_fS_iii_param_4];
	ld.param.u32 	%r20, [_Z10gemm_naivefPfS_fS_iii_param_5];
	ld.param.u32 	%r18, [_Z10gemm_naivefPfS_fS_iii_param_6];
	ld.param.u32 	%r19, [_Z10gemm_naivefPfS_fS_iii_param_7];
	cvta.to.global.u64 	%rd1, %rd8;
	cvta.to.global.u64 	%rd2, %rd7;
	mov.u32 	%r21, %ctaid.y;
	mov.u32 	%r22, %ntid.y;
	mov.u32 	%r23, %tid.y;
	mad.lo.s32 	%r1, %r21, %r22, %r23;
	mov.u32 	%r24, %ctaid.x;
	mov.u32 	%r25, %ntid.x;
	mov.u32 	%r26, %tid.x;
	mad.lo.s32 	%r2, %r24, %r25, %r26;
	setp.ge.s32 	%p1, %r1, %r20;
	setp.ge.s32 	%p2, %r2, %r18;
	or.pred  	%p3, %p1, %p2;
	@%p3 bra 	$L__BB0_14;
	setp.lt.s32 	%p4, %r19, 1;
	mov.f32 	%f72, 0f00000000;
	@%p4 bra 	$L__BB0_13;
	mul.lo.s32 	%r3, %r19, %r1;
	and.b32  	%r4, %r19, 7;
	setp.lt.u32 	%p5, %r19, 8;
	mov.f32 	%f72, 0f00000000;
	mov.b32 	%r39, 0;
	@%p5 bra 	$L__BB0_5;
	and.b32  	%r39, %r19, 2147483640;
	neg.s32 	%r37, %r39;
	shl.b32 	%r7, %r18, 3;
	mul.wide.u32 	%rd9, %r3, 4;
	add.s64 	%rd10, %rd9, %rd2;
	add.s64 	%rd52, %rd10, 16;
	mov.f32 	%f72, 0f00000000;
	mul.wide.s32 	%rd13, %r18, 4;
	mov.u32 	%r36, %r2;
$L__BB0_4:
	.pragma "nounroll";
	ld.global.f32 	%f19, [%rd52+-16];
	mul.wide.s32 	%rd11, %r36, 4;
	add.s64 	%rd12, %rd1, %rd11;
	ld.global.f32 	%f20, [%rd12];
	fma.rn.f32 	%f21, %f19, %f20, %f72;
	ld.global.f32 	%f22, [%rd52+-12];
	add.s64 	%rd14, %rd12, %rd13;
	ld.global.f32 	%f23, [%rd14];
	fma.rn.f32 	%f24, %f22, %f23, %f21;
	ld.global.f32 	%f25, [%rd52+-8];
	add.s64 	%rd15, %rd14, %rd13;
	ld.global.f32 	%f26, [%rd15];
	fma.rn.f32 	%f27, %f25, %f26, %f24;
	ld.global.f32 	%f28, [%rd52+-4];
	add.s64 	%rd16, %rd15, %rd13;
	ld.global.f32 	%f29, [%rd16];
	fma.rn.f32 	%f30, %f28, %f29, %f27;
	ld.global.f32 	%f31, [%rd52];
	add.s64 	%rd17, %rd16, %rd13;
	ld.global.f32 	%f32, [%rd17];
	fma.rn.f32 	%f33, %f31, %f32, %f30;
	ld.global.f32 	%f34, [%rd52+4];
	add.s64 	%rd18, %rd17, %rd13;
	ld.global.f32 	%f35, [%rd18];
	fma.rn.f32 	%f36, %f34, %f35, %f33;
	ld.global.f32 	%f37, [%rd52+8];
	add.s64 	%rd19, %rd18, %rd13;
	ld.global.f32 	%f38, [%rd19];
	fma.rn.f32 	%f39, %f37, %f38, %f36;
	ld.global.f32 	%f40, [%rd52+12];
	add.s64 	%rd20, %rd19, %rd13;
	ld.global.f32 	%f41, [%rd20];
	fma.rn.f32 	%f72, %f40, %f41, %f39;
	add.s32 	%r37, %r37, 8;
	add.s32 	%r36, %r36, %r7;
	add.s64 	%rd52, %rd52, 32;
	setp.ne.s32 	%p6, %r37, 0;
	@%p6 bra 	$L__BB0_4;
$L__BB0_5:
	setp.eq.s32 	%p7, %r4, 0;
	@%p7 bra 	$L__BB0_13;
	and.b32  	%r13, %r19, 3;
	setp.lt.u32 	%p8, %r4, 4;
	@%p8 bra 	$L__BB0_8;
	add.s32 	%r28, %r39, %r3;
	mul.wide.u32 	%rd21, %r28, 4;
	add.s64 	%rd22, %rd2, %rd21;
	ld.global.f32 	%f43, [%rd22];
	mad.lo.s32 	%r29, %r39, %r18, %r2;
	mul.wide.s32 	%rd23, %r29, 4;
	add.s64 	%rd24, %rd1, %rd23;
	ld.global.f32 	%f44, [%rd24];
	fma.rn.f32 	%f45, %f43, %f44, %f72;
	cvt.u64.u32 	%rd25, %r3;
	cvt.u64.u32 	%rd26, %r39;
	add.s64 	%rd27, %rd26, %rd25;
	shl.b64 	%rd28, %rd27, 2;
	add.s64 	%rd29, %rd2, %rd28;
	ld.global.f32 	%f46, [%rd29+4];
	mul.wide.s32 	%rd30, %r18, 4;
	add.s64 	%rd31, %rd24, %rd30;
	ld.global.f32 	%f47, [%rd31];
	fma.rn.f32 	%f48, %f46, %f47, %f45;
	ld.global.f32 	%f49, [%rd29+8];
	add.s64 	%rd32, %rd31, %rd30;
	ld.global.f32 	%f50, [%rd32];
	fma.rn.f32 	%f51, %f49, %f50, %f48;
	ld.global.f32 	%f52, [%rd29+12];
	add.s64 	%rd33, %rd32, %rd30;
	ld.global.f32 	%f53, [%rd33];
	fma.rn.f32 	%f72, %f52, %f53, %f51;
	add.s32 	%r39, %r39, 4;
$L__BB0_8:
	setp.eq.s32 	%p9, %r13, 0;
	@%p9 bra 	$L__BB0_13;
	setp.eq.s32 	%p10, %r13, 1;
	@%p10 bra 	$L__BB0_11;
	add.s32 	%r30, %r39, %r3;
	mul.wide.u32 	%rd34, %r30, 4;
	add.s64 	%rd35, %rd2, %rd34;
	ld.global.f32 	%f55, [%rd35];
	mad.lo.s32 	%r31, %r39, %r18, %r2;
	mul.wide.s32 	%rd36, %r31, 4;
	add.s64 	%rd37, %rd1, %rd36;
	ld.global.f32 	%f56, [%rd37];
	fma.rn.f32 	%f57, %f55, %f56, %f72;
	cvt.u64.u32 	%rd38, %r3;
	cvt.u64.u32 	%rd39, %r39;
	add.s64 	%rd40, %rd39, %rd38;
	shl.b64 	%rd41, %rd40, 2;
	add.s64 	%rd42, %rd2, %rd41;
	ld.global.f32 	%f58, [%rd42+4];
	mul.wide.s32 	%rd43, %r18, 4;
	add.s64 	%rd44, %rd37, %rd43;
	ld.global.f32 	%f59, [%rd44];
	fma.rn.f32 	%f72, %f58, %f59, %f57;
	add.s32 	%r39, %r39, 2;
$L__BB0_11:
	and.b32  	%r32, %r19, 1;
	setp.eq.b32 	%p11, %r32, 1;
	not.pred 	%p12, %p11;
	@%p12 bra 	$L__BB0_13;
	add.s32 	%r33, %r39, %r3;
	mul.wide.u32 	%rd45, %r33, 4;
	add.s64 	%rd46, %rd2, %rd45;
	ld.global.f32 	%f60, [%rd46];
	mad.lo.s32 	%r34, %r39, %r18, %r2;
	mul.wide.s32 	%rd47, %r34, 4;
	add.s64 	%rd48, %rd1, %rd47;
	ld.global.f32 	%f61, [%rd48];
	fma.rn.f32 	%f72, %f60, %f61, %f72;
$L__BB0_13:
	mad.lo.s32 	%r35, %r18, %r1, %r2;
	cvta.to.global.u64 	%rd49, %rd6;
	mul.wide.s32 	%rd50, %r35, 4;
	add.s64 	%rd51, %rd49, %rd50;
	ld.global.f32 	%f62, [%rd51];
	mul.f32 	%f63, %f14, %f62;
	fma.rn.f32 	%f64, %f13, %f72, %f63;
	st.global.f32 	[%rd51], %f64;
$L__BB0_14:
	ret;

}


// ===== COMPILED SASS (sm_100) =====

	.target	sm_100

	.elftype	@"ET_EXEC"


//--------------------- .note.nv.tkinfo           --------------------------
	.section	.note.nv.tkinfo,"",@"SHT_NOTE"
	.sectionflags	@"SHF_NOTE_NV_TKINFO"
	.tkinfo
        /*0018*/ 	.word	0x00000002
        /*0030*/ 	.string	""
        /*0030*/ 	.string	"ptxas"
        /*0030*/ 	.string	"Cuda compilation tools, release 13.0, V13.0.88"
        /*0030*/ 	.string	"Build cuda_13.0.r13.0/compiler.36424714_0"
        /*0030*/ 	.string	"-arch sm_100 -m 64 "



//--------------------- .note.nv.cuinfo           --------------------------
	.section	.note.nv.cuinfo,"",@"SHT_NOTE"
	.sectionflags	@"SHF_NOTE_NV_CUINFO"
        /*0018*/ 	.short	0x0002
        /*001a*/ 	.short	0x0064
        /*001c*/ 	.short	0x0082
	.zero		2


//--------------------- .nv.info                  --------------------------
	.section	.nv.info,"",@"SHT_CUDA_INFO"
	.align	4


	//----- nvinfo : EIATTR_REGCOUNT
	.align		4
        /*0000*/ 	.byte	0x04, 0x2f
        /*0002*/ 	.short	(.L_1 - .L_0)
	.align		4
.L_0:
        /*0004*/ 	.word	index@(_Z10gemm_naivefPfS_fS_iii)
        /*0008*/ 	.word	0x00000020


	//----- nvinfo : EIATTR_FRAME_SIZE
	.align		4
.L_1:
        /*000c*/ 	.byte	0x04, 0x11
        /*000e*/ 	.short	(.L_3 - .L_2)
	.align		4
.L_2:
        /*0010*/ 	.word	index@(_Z10gemm_naivefPfS_fS_iii)
        /*0014*/ 	.word	0x00000000


	//----- nvinfo : EIATTR_MIN_STACK_SIZE
	.align		4
.L_3:
        /*0018*/ 	.byte	0x04, 0x12
        /*001a*/ 	.short	(.L_5 - .L_4)
	.align		4
.L_4:
        /*001c*/ 	.word	index@(_Z10gemm_naivefPfS_fS_iii)
        /*0020*/ 	.word	0x00000000
.L_5:


//--------------------- .nv.compat                --------------------------
	.section	.nv.compat,"",@"SHT_CUDA_COMPAT_INFO"
	.align	4
        /*0000*/ 	.byte	0x02, 0x09, 0x00, 0x00, 0x02, 0x02, 0x01, 0x00, 0x02, 0x05, 0x05, 0x00, 0x03, 0x07, 0x01, 0x01
        /*0010*/ 	.byte	0x02, 0x03, 0x00, 0x00, 0x02, 0x06, 0x01, 0x00, 0x04, 0x0b, 0x08, 0x00, 0x09, 0x00, 0x00, 0x00
        /*0020*/ 	.byte	0x00, 0x00, 0x00, 0x00


//--------------------- .nv.info._Z10gemm_naivefPfS_fS_iii --------------------------
	.section	.nv.info._Z10gemm_naivefPfS_fS_iii,"",@"SHT_CUDA_INFO"
	.sectionflags	@""
	.align	4


	//----- nvinfo : EIATTR_CUDA_API_VERSION
	.align		4
        /*0000*/ 	.byte	0x04, 0x37
        /*0002*/ 	.short	(.L_7 - .L_6)
.L_6:
        /*0004*/ 	.word	0x00000082


	//----- nvinfo : EIATTR_KPARAM_INFO
	.align		4
.L_7:
        /*0008*/ 	.byte	0x04, 0x17
        /*000a*/ 	.short	(.L_9 - .L_8)
.L_8:
        /*000c*/ 	.word	0x00000000
        /*0010*/ 	.short	0x0007
        /*0012*/ 	.short	0x0030
        /*0014*/ 	.byte	0x00, 0xf0, 0x11, 0x00


	//----- nvinfo : EIATTR_KPARAM_INFO
	.align		4
.L_9:
        /*0018*/ 	.byte	0x04, 0x17
        /*001a*/ 	.short	(.L_11 - .L_10)
.L_10:
        /*001c*/ 	.word	0x00000000
        /*0020*/ 	.short	0x0006
        /*0022*/ 	.short	0x002c
        /*0024*/ 	.byte	0x00, 0xf0, 0x11, 0x00


	//----- nvinfo : EIATTR_KPARAM_INFO
	.align		4
.L_11:
        /*0028*/ 	.byte	0x04, 0x17
        /*002a*/ 	.short	(.L_13 - .L_12)
.L_12:
        /*002c*/ 	.word	0x00000000
        /*0030*/ 	.short	0x0005
        /*0032*/ 	.short	0x0028
        /*0034*/ 	.byte	0x00, 0xf0, 0x11, 0x00


	//----- nvinfo : EIATTR_KPARAM_INFO
	.align		4
.L_13:
        /*0038*/ 	.byte	0x04, 0x17
        /*003a*/ 	.short	(.L_15 - .L_14)
.L_14:
        /*003c*/ 	.word	0x00000000
        /*0040*/ 	.short	0x0004
        /*0042*/ 	.short	0x0020
        /*0044*/ 	.byte	0x00, 0xf5, 0x21, 0x00


	//----- nvinfo : EIATTR_KPARAM_INFO
	.align		4
.L_15:
        /*0048*/ 	.byte	0x04, 0x17
        /*004a*/ 	.short	(.L_17 - .L_16)
.L_16:
        /*004c*/ 	.word	0x00000000
        /*0050*/ 	.short	0x0003
        /*0052*/ 	.short	0x0018
        /*0054*/ 	.byte	0x00, 0xf0, 0x11, 0x00


	//----- nvinfo : EIATTR_KPARAM_INFO
	.align		4
.L_17:
        /*0058*/ 	.byte	0x04, 0x17
        /*005a*/ 	.short	(.L_19 - .L_18)
.L_18:
        /*005c*/ 	.word	0x00000000
        /*0060*/ 	.short	0x0002
        /*0062*/ 	.short	0x0010
        /*0064*/ 	.byte	0x00, 0xf5, 0x21, 0x00


	//----- nvinfo : EIATTR_KPARAM_INFO
	.align		4
.L_19:
        /*0068*/ 	.byte	0x04, 0x17
        /*006a*/ 	.short	(.L_21 - .L_20)
.L_20:
        /*006c*/ 	.word	0x00000000
        /*0070*/ 	.short	0x0001
        /*0072*/ 	.short	0x0008
        /*0074*/ 	.byte	0x00, 0xf5, 0x21, 0x00


	//----- nvinfo : EIATTR_KPARAM_INFO
	.align		4
.L_21:
        /*0078*/ 	.byte	0x04, 0x17
        /*007a*/ 	.short	(.L_23 - .L_22)
.L_22:
        /*007c*/ 	.word	0x00000000
        /*0080*/ 	.short	0x0000
        /*0082*/ 	.short	0x0000
        /*0084*/ 	.byte	0x00, 0xf0, 0x11, 0x00


	//----- nvinfo : EIATTR_SPARSE_MMA_MASK
	.align		4
.L_23:
        /*0088*/ 	.byte	0x03, 0x50
        /*008a*/ 	.short	0x0000


	//----- nvinfo : EIATTR_MAXREG_COUNT
	.align		4
        /*008c*/ 	.byte	0x03, 0x1b
        /*008e*/ 	.short	0x00ff


	//----- nvinfo : EIATTR_MERCURY_ISA_VERSION
	.align		4
        /*0090*/ 	.byte	0x03, 0x5f
        /*0092*/ 	.short	0x0101


	//----- nvinfo : EIATTR_VRC_CTA_INIT_COUNT
	.align		4
        /*0094*/ 	.byte	0x02, 0x4a
	.zero		1
	.zero		1


	//----- nvinfo : EIATTR_EXIT_INSTR_OFFSETS
	.align		4
        /*0098*/ 	.byte	0x04, 0x1c
        /*009a*/ 	.short	(.L_25 - .L_24)


	//   ....[0]....
.L_24:
        /*009c*/ 	.word	0x000000c0


	//   ....[1]....
        /*00a0*/ 	.word	0x00000930


	//----- nvinfo : EIATTR_CBANK_PARAM_SIZE
	.align		4
.L_25:
        /*00a4*/ 	.byte	0x03, 0x19
        /*00a6*/ 	.short	0x0034


	//----- nvinfo : EIATTR_PARAM_CBANK
	.align		4
        /*00a8*/ 	.byte	0x04, 0x0a
        /*00aa*/ 	.short	(.L_27 - .L_26)
	.align		4
.L_26:
        /*00ac*/ 	.word	index@(.nv.constant0._Z10gemm_naivefPfS_fS_iii)
        /*00b0*/ 	.short	0x0380
        /*00b2*/ 	.short	0x0034


	//----- nvinfo : EIATTR_SW_WAR
	.align		4
.L_27:
        /*00b4*/ 	.byte	0x04, 0x36
        /*00b6*/ 	.short	(.L_29 - .L_28)
.L_28:
        /*00b8*/ 	.word	0x00000008
.L_29:


//--------------------- .nv.callgraph             --------------------------
	.section	.nv.callgraph,"",@"SHT_CUDA_CALLGRAPH"
	.align	4
	.sectionentsize	8
	.align		4
        /*0000*/ 	.word	0x00000000
	.align		4
        /*0004*/ 	.word	0xffffffff
	.align		4
        /*0008*/ 	.word	0x00000000
	.align		4
        /*000c*/ 	.word	0xfffffffe
	.align		4
        /*0010*/ 	.word	0x00000000
	.align		4
        /*0014*/ 	.word	0xfffffffd
	.align		4
        /*0018*/ 	.word	0x00000000
	.align		4
        /*001c*/ 	.word	0xfffffffc


//--------------------- .text._Z10gemm_naivefPfS_fS_iii --------------------------
	.section	.text._Z10gemm_naivefPfS_fS_iii,"ax",@progbits
	.align	128
        .global         _Z10gemm_naivefPfS_fS_iii
        .type           _Z10gemm_naivefPfS_fS_iii,@function
        .size           _Z10gemm_naivefPfS_fS_iii,(.L_x_5 - _Z10gemm_naivefPfS_fS_iii)
        .other          _Z10gemm_naivefPfS_fS_iii,@"STO_CUDA_ENTRY STV_DEFAULT"
_Z10gemm_naivefPfS_fS_iii:
.text._Z10gemm_naivefPfS_fS_iii:
[----:B------:R-:W-:Y:S01]  /*0000*/  LDC R1, c[0x0][0x37c] ;  /* 0x0000df00ff017b82 */ /* 0x000fe20000000800 */
[----:B------:R-:W0:Y:S07]  /*0010*/  S2R R5, SR_TID.X ;  /* 0x0000000000057919 */ /* 0x000e2e0000002100 */
[----:B------:R-:W1:Y:S01]  /*0020*/  LDC R19, c[0x0][0x364] ;  /* 0x0000d900ff137b82 */ /* 0x000e620000000800 */
[----:B------:R-:W1:Y:S07]  /*0030*/  S2R R4, SR_TID.Y ;  /* 0x0000000000047919 */ /* 0x000e6e0000002200 */
[----:B------:R-:W0:Y:S08]  /*0040*/  S2UR UR5, SR_CTAID.X ;  /* 0x00000000000579c3 */ /* 0x000e300000002500 */
[----:B------:R-:W0:Y:S08]  /*0050*/  LDC R0, c[0x0][0x360] ;  /* 0x0000d800ff007b82 */ /* 0x000e300000000800 */
[----:B------:R-:W1:Y:S08]  /*0060*/  S2UR UR4, SR_CTAID.Y ;  /* 0x00000000000479c3 */ /* 0x000e700000002600 */
[----:B------:R-:W2:Y:S01]  /*0070*/  LDC.64 R2, c[0x0][0x3a8] ;  /* 0x0000ea00ff027b82 */ /* 0x000ea20000000a00 */
[----:B0-----:R-:W-:-:S02]  /*0080*/  IMAD R0, R0, UR5, R5 ;  /* 0x0000000500007c24 */ /* 0x001fc4000f8e0205 */
[----:B-1----:R-:W-:-:S03]  /*0090*/  IMAD R19, R19, UR4, R4 ;  /* 0x0000000413137c24 */ /* 0x002fc6000f8e0204 */
[----:B--2---:R-:W-:-:S04]  /*00a0*/  ISETP.GE.AND P0, PT, R0, R3, PT ;  /* 0x000000030000720c */ /* 0x004fc80003f06270 */
[----:B------:R-:W-:-:S13]  /*00b0*/  ISETP.GE.OR P0, PT, R19, R2, P0 ;  /* 0x000000021300720c */ /* 0x000fda0000706670 */
[----:B------:R-:W-:Y:S05]  /*00c0*/  @P0 EXIT ;  /* 0x000000000000094d */ /* 0x000fea0003800000 */
[----:B------:R-:W0:Y:S01]  /*00d0*/  LDC R2, c[0x0][0x3b0] ;  /* 0x0000ec00ff027b82 */ /* 0x000e220000000800 */
[----:B------:R-:W1:Y:S01]  /*00e0*/  LDCU.64 UR4, c[0x0][0x358] ;  /* 0x00006b00ff0477ac */ /* 0x000e620008000a00 */
[----:B------:R-:W-:Y:S01]  /*00f0*/  HFMA2 R24, -RZ, RZ, 0, 0 ;  /* 0x00000000ff187431 */ /* 0x000fe200000001ff */
[----:B0-----:R-:W-:-:S13]  /*0100*/  ISETP.GE.AND P0, PT, R2, 0x1, PT ;  /* 0x000000010200780c */ /* 0x001fda0003f06270 */
[----:B-1----:R-:W-:Y:S05]  /*0110*/  @!P0 BRA `(.L_x_0) ;  /* 0x0000000400e08947 */ /* 0x002fea0003800000 */
[C---:B------:R-:W-:Y:S01]  /*0120*/  ISETP.GE.U32.AND P1, PT, R2.reuse, 0x8, PT ;  /* 0x000000080200780c */ /* 0x040fe20003f26070 */
[----:B------:R-:W-:Y:S01]  /*0130*/  IMAD R20, R19, R2, RZ ;  /* 0x0000000213147224 */ /* 0x000fe200078e02ff */
[----:B------:R-:W-:Y:S02]  /*0140*/  LOP3.LUT R27, R2, 0x7, RZ, 0xc0, !PT ;  /* 0x00000007021b7812 */ /* 0x000fe400078ec0ff */
[----:B------:R-:W-:Y:S02]  /*0150*/  MOV R24, RZ ;  /* 0x000000ff00187202 */ /* 0x000fe40000000f00 */
[----:B------:R-:W-:Y:S02]  /*0160*/  ISETP.NE.AND P0, PT, R27, RZ, PT ;  /* 0x000000ff1b00720c */ /* 0x000fe40003f05270 */
[----:B------:R-:W-:-:S05]  /*0170*/  MOV R21, RZ ;  /* 0x000000ff00157202 */ /* 0x000fca0000000f00 */
[----:B------:R-:W-:Y:S06]  /*0180*/  @!P1 BRA `(.L_x_1) ;  /* 0x0000000000c49947 */ /* 0x000fec0003800000 */
[----:B------:R-:W0:Y:S01]  /*0190*/  LDC.64 R4, c[0x0][0x388] ;  /* 0x0000e200ff047b82 */ /* 0x000e220000000a00 */
[----:B------:R-:W-:Y:S02]  /*01a0*/  LOP3.LUT R21, R2, 0x7ffffff8, RZ, 0xc0, !PT ;  /* 0x7ffffff802157812 */ /* 0x000fe400078ec0ff */
[----:B------:R-:W-:Y:S02]  /*01b0*/  MOV R24, RZ ;  /* 0x000000ff00187202 */ /* 0x000fe40000000f00 */
[----:B------:R-:W-:Y:S02]  /*01c0*/  MOV R18, R0 ;  /* 0x0000000000127202 */ /* 0x000fe40000000f00 */
[----:B------:R-:W-:Y:S01]  /*01d0*/  IADD3 R22, PT, PT, -R21, RZ, RZ ;  /* 0x000000ff15167210 */ /* 0x000fe20007ffe1ff */
[----:B0-----:R-:W-:-:S03]  /*01e0*/  IMAD.WIDE.U32 R4, R20, 0x4, R4 ;  /* 0x0000000414047825 */ /* 0x001fc600078e0004 */
[----:B------:R-:W-:-:S04]  /*01f0*/  IADD3 R6, P1, PT, R4, 0x10, RZ ;  /* 0x0000001004067810 */ /* 0x000fc80007f3e0ff */
[----:B------:R-:W-:-:S09]  /*0200*/  IADD3.X R7, PT, PT, RZ, R5, RZ, P1, !PT ;  /* 0x00000005ff077210 */ /* 0x000fd20000ffe4ff */
.L_x_2:
[----:B------:R-:W0:Y:S01]  /*0210*/  LDC.64 R16, c[0x0][0x390] ;  /* 0x0000e400ff107b82 */ /* 0x000e220000000a00 */
[----:B------:R-:W-:Y:S02]  /*0220*/  MOV R4, R6 ;  /* 0x0000000600047202 */ /* 0x000fe40000000f00 */
[----:B------:R-:W-:-:S05]  /*0230*/  MOV R5, R7 ;  /* 0x0000000700057202 */ /* 0x000fca0000000f00 */
[----:B------:R-:W2:Y:S04]  /*0240*/  LDG.E R25, desc[UR4][R4.64+-0x10] ;  /* 0xfffff00404197981 */ /* 0x000ea8000c1e1900 */
[----:B------:R-:W3:Y:S04]  /*0250*/  LDG.E R23, desc[UR4][R4.64+-0xc] ;  /* 0xfffff40404177981 */ /* 0x000ee8000c1e1900 */
[----:B------:R-:W4:Y:S04]  /*0260*/  LDG.E R29, desc[UR4][R4.64+-0x8] ;  /* 0xfffff804041d7981 */ /* 0x000f28000c1e1900 */
[----:B------:R-:W5:Y:S01]  /*0270*/  LDG.E R28, desc[UR4][R4.64+-0x4] ;  /* 0xfffffc04041c7981 */ /* 0x000f62000c1e1900 */
[----:B0-----:R-:W-:-:S05]  /*0280*/  IMAD.WIDE R16, R18, 0x4, R16 ;  /* 0x0000000412107825 */ /* 0x001fca00078e0210 */
[----:B------:R0:W2:Y:S01]  /*0290*/  LDG.E R26, desc[UR4][R16.64] ;  /* 0x00000004101a7981 */ /* 0x0000a2000c1e1900 */
[----:B------:R-:W-:-:S04]  /*02a0*/  IMAD.WIDE R14, R3, 0x4, R16 ;  /* 0x00000004030e7825 */ /* 0x000fc800078e0210 */
[C---:B------:R-:W-:Y:S02]  /*02b0*/  IMAD.WIDE R6, R3.reuse, 0x4, R14 ;  /* 0x0000000403067825 */ /* 0x040fe400078e020e */
[----:B------:R-:W3:Y:S02]  /*02c0*/  LDG.E R14, desc[UR4][R14.64] ;  /* 0x000000040e0e7981 */ /* 0x000ee4000c1e1900 */
[C---:B------:R-:W-:Y:S02]  /*02d0*/  IMAD.WIDE R10, R3.reuse, 0x4, R6 ;  /* 0x00000004030a7825 */ /* 0x040fe400078e0206 */
[----:B------:R-:W4:Y:S02]  /*02e0*/  LDG.E R6, desc[UR4][R6.64] ;  /* 0x0000000406067981 */ /* 0x000f24000c1e1900 */
[C---:B------:R-:W-:Y:S02]  /*02f0*/  IMAD.WIDE R8, R3.reuse, 0x4, R10 ;  /* 0x0000000403087825 */ /* 0x040fe400078e020a */
[----:B------:R-:W5:Y:S02]  /*0300*/  LDG.E R10, desc[UR4][R10.64] ;  /* 0x000000040a0a7981 */ /* 0x000f64000c1e1900 */
[----:B------:R-:W-:-:S02]  /*0310*/  IMAD.WIDE R12, R3, 0x4, R8 ;  /* 0x00000004030c7825 */ /* 0x000fc400078e0208 */
[----:B------:R-:W5:Y:S04]  /*0320*/  LDG.E R7, desc[UR4][R4.64] ;  /* 0x0000000404077981 */ /* 0x000f68000c1e1900 */
[----:B------:R-:W5:Y:S01]  /*0330*/  LDG.E R8, desc[UR4][R8.64] ;  /* 0x0000000408087981 */ /* 0x000f62000c1e1900 */
[----:B0-----:R-:W-:-:S03]  /*0340*/  IMAD.WIDE R16, R3, 0x4, R12 ;  /* 0x0000000403107825 */ /* 0x001fc600078e020c */
[----:B------:R-:W5:Y:S04]  /*0350*/  LDG.E R12, desc[UR4][R12.64] ;  /* 0x000000040c0c7981 */ /* 0x000f68000c1e1900 */
[----:B------:R-:W5:Y:S04]  /*0360*/  LDG.E R15, desc[UR4][R16.64] ;  /* 0x00000004100f7981 */ /* 0x000f68000c1e1900 */
[----:B------:R-:W5:Y:S04]  /*0370*/  LDG.E R9, desc[UR4][R4.64+0x4] ;  /* 0x0000040404097981 */ /* 0x000f68000c1e1900 */
[----:B------:R-:W5:Y:S01]  /*0380*/  LDG.E R11, desc[UR4][R4.64+0xc] ;  /* 0x00000c04040b7981 */ /* 0x000f62000c1e1900 */
[----:B--2---:R-:W-:Y:S01]  /*0390*/  FFMA R26, R25, R26, R24 ;  /* 0x0000001a191a7223 */ /* 0x004fe20000000018 */
[----:B------:R-:W-:-:S02]  /*03a0*/  IMAD.WIDE R24, R3, 0x4, R16 ;  /* 0x0000000403187825 */ /* 0x000fc400078e0210 */
[----:B------:R-:W2:Y:S04]  /*03b0*/  LDG.E R16, desc[UR4][R4.64+0x8] ;  /* 0x0000080404107981 */ /* 0x000ea8000c1e1900 */
[----:B------:R-:W2:Y:S01]  /*03c0*/  LDG.E R24, desc[UR4][R24.64] ;  /* 0x0000000418187981 */ /* 0x000ea2000c1e1900 */
[----:B---3--:R-:W-:Y:S01]  /*03d0*/  FFMA R14, R23, R14, R26 ;  /* 0x0000000e170e7223 */ /* 0x008fe2000000001a */
[----:B------:R-:W-:-:S03]  /*03e0*/  IADD3 R22, PT, PT, R22, 0x8, RZ ;  /* 0x0000000816167810 */ /* 0x000fc60007ffe0ff */
[----:B----4-:R-:W-:Y:S01]  /*03f0*/  FFMA R29, R29, R6, R14 ;  /* 0x000000061d1d7223 */ /* 0x010fe2000000000e */
[----:B------:R-:W-:-:S03]  /*0400*/  ISETP.NE.AND P1, PT, R22, RZ, PT ;  /* 0x000000ff1600720c */ /* 0x000fc60003f25270 */
[----:B-----5:R-:W-:Y:S01]  /*0410*/  FFMA R10, R28, R10, R29 ;  /* 0x0000000a1c0a7223 */ /* 0x020fe2000000001d */
[----:B------:R-:W-:-:S03]  /*0420*/  IADD3 R6, P2, PT, R4, 0x20, RZ ;  /* 0x0000002004067810 */ /* 0x000fc60007f5e0ff */
[----:B------:R-:W-:Y:S01]  /*0430*/  FFMA R8, R7, R8, R10 ;  /* 0x0000000807087223 */ /* 0x000fe2000000000a */
[----:B------:R-:W-:Y:S02]  /*0440*/  IADD3.X R7, PT, PT, RZ, R5, RZ, P2, !PT ;  /* 0x00000005ff077210 */ /* 0x000fe400017fe4ff */
[----:B------:R-:W-:Y:S01]  /*0450*/  LEA R18, R3, R18, 0x3 ;  /* 0x0000001203127211 */ /* 0x000fe200078e18ff */
[----:B------:R-:W-:-:S04]  /*0460*/  FFMA R9, R9, R12, R8 ;  /* 0x0000000c09097223 */ /* 0x000fc80000000008 */
[----:B--2---:R-:W-:-:S04]  /*0470*/  FFMA R16, R16, R15, R9 ;  /* 0x0000000f10107223 */ /* 0x004fc80000000009 */
[----:B------:R-:W-:Y:S01]  /*0480*/  FFMA R24, R11, R24, R16 ;  /* 0x000000180b187223 */ /* 0x000fe20000000010 */
[----:B------:R-:W-:Y:S06]  /*0490*/  @P1 BRA `(.L_x_2) ;  /* 0xfffffffc005c1947 */ /* 0x000fec000383ffff */
.L_x_1:
[----:B------:R-:W-:Y:S05]  /*04a0*/  @!P0 BRA `(.L_x_0) ;  /* 0x0000000000fc8947 */ /* 0x000fea0003800000 */
[----:B------:R-:W-:Y:S02]  /*04b0*/  ISETP.GE.U32.AND P1, PT, R27, 0x4, PT ;  /* 0x000000041b00780c */ /* 0x000fe40003f26070 */
[----:B------:R-:W-:-:S04]  /*04c0*/  LOP3.LUT R16, R2, 0x3, RZ, 0xc0, !PT ;  /* 0x0000000302107812 */ /* 0x000fc800078ec0ff */
[----:B------:R-:W-:-:S07]  /*04d0*/  ISETP.NE.AND P0, PT, R16, RZ, PT ;  /* 0x000000ff1000720c */ /* 0x000fce0003f05270 */
[----:B------:R-:W-:Y:S06]  /*04e0*/  @!P1 BRA `(.L_x_3) ;  /* 0x00000000006c9947 */ /* 0x000fec0003800000 */
[----:B------:R-:W0:Y:S01]  /*04f0*/  LDC.64 R6, c[0x0][0x390] ;  /* 0x0000e400ff067b82 */ /* 0x000e220000000a00 */
[----:B------:R-:W1:Y:S01]  /*0500*/  LDCU.64 UR6, c[0x0][0x388] ;  /* 0x00007100ff0677ac */ /* 0x000e620008000a00 */
[----:B------:R-:W-:Y:S01]  /*0510*/  IMAD R9, R21, R3, R0 ;  /* 0x0000000315097224 */ /* 0x000fe200078e0200 */
[CC--:B------:R-:W-:Y:S02]  /*0520*/  IADD3 R5, PT, PT, R20.reuse, R21.reuse, RZ ;  /* 0x0000001514057210 */ /* 0x0c0fe40007ffe0ff */
[----:B------:R-:W-:-:S03]  /*0530*/  IADD3 R10, P1, PT, R20, R21, RZ ;  /* 0x00000015140a7210 */ /* 0x000fc60007f3e0ff */
[----:B------:R-:W2:Y:S01]  /*0540*/  LDC.64 R14, c[0x0][0x388] ;  /* 0x0000e200ff0e7b82 */ /* 0x000ea20000000a00 */
[----:B0-----:R-:W-:-:S04]  /*0550*/  IMAD.WIDE R6, R9, 0x4, R6 ;  /* 0x0000000409067825 */ /* 0x001fc800078e0206 */
[----:B------:R-:W-:Y:S02]  /*0560*/  IMAD.WIDE R8, R3, 0x4, R6 ;  /* 0x0000000403087825 */ /* 0x000fe400078e0206 */
[----:B------:R-:W3:Y:S02]  /*0570*/  LDG.E R6, desc[UR4][R6.64] ;  /* 0x0000000406067981 */ /* 0x000ee4000c1e1900 */
[----:B--2---:R-:W-:Y:S01]  /*0580*/  IMAD.WIDE.U32 R14, R5, 0x4, R14 ;  /* 0x00000004050e7825 */ /* 0x004fe200078e000e */
[----:B------:R-:W-:Y:S02]  /*0590*/  IADD3.X R5, PT, PT, RZ, RZ, RZ, P1, !PT ;  /* 0x000000ffff057210 */ /* 0x000fe40000ffe4ff */
[----:B-1----:R-:W-:-:S03]  /*05a0*/  LEA R4, P1, R10, UR6, 0x2 ;  /* 0x000000060a047c11 */ /* 0x002fc6000f8210ff */
[----:B------:R-:W3:Y:S01]  /*05b0*/  LDG.E R15, desc[UR4][R14.64] ;  /* 0x000000040e0f7981 */ /* 0x000ee2000c1e1900 */
[----:B------:R-:W-:Y:S01]  /*05c0*/  LEA.HI.X R5, R10, UR7, R5, 0x2, P1 ;  /* 0x000000070a057c11 */ /* 0x000fe200088f1405 */
[C---:B------:R-:W-:Y:S02]  /*05d0*/  IMAD.WIDE R10, R3.reuse, 0x4, R8 ;  /* 0x00000004030a7825 */ /* 0x040fe400078e0208 */
[----:B------:R-:W2:Y:S04]  /*05e0*/  LDG.E R8, desc[UR4][R8.64] ;  /* 0x0000000408087981 */ /* 0x000ea8000c1e1900 */
[----:B------:R-:W2:Y:S01]  /*05f0*/  LDG.E R17, desc[UR4][R4.64+0x4] ;  /* 0x0000040404117981 */ /* 0x000ea2000c1e1900 */
[----:B------:R-:W-:-:S03]  /*0600*/  IMAD.WIDE R12, R3, 0x4, R10 ;  /* 0x00000004030c7825 */ /* 0x000fc600078e020a */
[----:B------:R-:W4:Y:S04]  /*0610*/  LDG.E R22, desc[UR4][R10.64] ;  /* 0x000000040a167981 */ /* 0x000f28000c1e1900 */
[----:B------:R-:W4:Y:S04]  /*0620*/  LDG.E R18, desc[UR4][R4.64+0x8] ;  /* 0x0000080404127981 */ /* 0x000f28000c1e1900 */
[----:B------:R-:W5:Y:S04]  /*0630*/  LDG.E R26, desc[UR4][R4.64+0xc] ;  /* 0x00000c04041a7981 */ /* 0x000f68000c1e1900 */
[----:B------:R-:W5:Y:S01]  /*0640*/  LDG.E R12, desc[UR4][R12.64] ;  /* 0x000000040c0c7981 */ /* 0x000f62000c1e1900 */
[----:B------:R-:W-:Y:S01]  /*0650*/  IADD3 R21, PT, PT, R21, 0x4, RZ ;  /* 0x0000000415157810 */ /* 0x000fe20007ffe0ff */
[----:B---3--:R-:W-:-:S04]  /*0660*/  FFMA R24, R15, R6, R24 ;  /* 0x000000060f187223 */ /* 0x008fc80000000018 */
[----:B--2---:R-:W-:-:S04]  /*0670*/  FFMA R17, R17, R8, R24 ;  /* 0x0000000811117223 */ /* 0x004fc80000000018 */
[----:B----4-:R-:W-:-:S04]  /*0680*/  FFMA R17, R18, R22, R17 ;  /* 0x0000001612117223 */ /* 0x010fc80000000011 */
[----:B-----5:R-:W-:-:S07]  /*0690*/  FFMA R24, R26, R12, R17 ;  /* 0x0000000c1a187223 */ /* 0x020fce0000000011 */
.L_x_3:
[----:B------:R-:W-:Y:S05]  /*06a0*/  @!P0 BRA `(.L_x_0) ;  /* 0x00000000007c8947 */ /* 0x000fea0003800000 */
[----:B------:R-:W-:Y:S02]  /*06b0*/  ISETP.NE.AND P1, PT, R16, 0x1, PT ;  /* 0x000000011000780c */ /* 0x000fe40003f25270 */
[----:B------:R-:W-:-:S04]  /*06c0*/  LOP3.LUT R2, R2, 0x1, RZ, 0xc0, !PT ;  /* 0x0000000102027812 */ /* 0x000fc800078ec0ff */
[----:B------:R-:W-:-:S07]  /*06d0*/  ISETP.NE.U32.AND P0, PT, R2, 0x1, PT ;  /* 0x000000010200780c */ /* 0x000fce0003f05070 */
[----:B------:R-:W0:Y:S01]  /*06e0*/  @P1 LDC.64 R12, c[0x0][0x388] ;  /* 0x0000e200ff0c1b82 */ /* 0x000e220000000a00 */
[CC--:B------:R-:W-:Y:S02]  /*06f0*/  @P1 IADD3 R15, PT, PT, R20.reuse, R21.reuse, RZ ;  /* 0x00000015140f1210 */ /* 0x0c0fe40007ffe0ff */
[----:B------:R-:W-:-:S04]  /*0700*/  @P1 IADD3 R2, P2, PT, R20, R21, RZ ;  /* 0x0000001514021210 */ /* 0x000fc80007f5e0ff */
[----:B------:R-:W-:Y:S01]  /*0710*/  @P1 IADD3.X R14, PT, PT, RZ, RZ, RZ, P2, !PT ;  /* 0x000000ffff0e1210 */ /* 0x000fe200017fe4ff */
[----:B------:R-:W1:Y:S08]  /*0720*/  @P1 LDC.64 R10, c[0x0][0x390] ;  /* 0x0000e400ff0a1b82 */ /* 0x000e700000000a00 */
[----:B------:R-:W2:Y:S08]  /*0730*/  @P1 LDC.64 R8, c[0x0][0x388] ;  /* 0x0000e200ff081b82 */ /* 0x000eb00000000a00 */
[----:B------:R-:W3:Y:S01]  /*0740*/  @!P0 LDC.64 R6, c[0x0][0x388] ;  /* 0x0000e200ff068b82 */ /* 0x000ee20000000a00 */
[----:B0-----:R-:W-:-:S04]  /*0750*/  @P1 IMAD.WIDE.U32 R12, R15, 0x4, R12 ;  /* 0x000000040f0c1825 */ /* 0x001fc800078e000c */
[C---:B------:R-:W-:Y:S01]  /*0760*/  @P1 IMAD R15, R21.reuse, R3, R0 ;  /* 0x00000003150f1224 */ /* 0x040fe200078e0200 */
[----:B------:R-:W-:Y:S01]  /*0770*/  @P1 IADD3 R21, PT, PT, R21, 0x2, RZ ;  /* 0x0000000215151810 */ /* 0x000fe20007ffe0ff */
[----:B------:R-:W4:Y:S01]  /*0780*/  @P1 LDG.E R13, desc[UR4][R12.64] ;  /* 0x000000040c0d1981 */ /* 0x000f22000c1e1900 */
[----:B------:R-:W0:Y:S01]  /*0790*/  @!P0 LDC.64 R4, c[0x0][0x390] ;  /* 0x0000e400ff048b82 */ /* 0x000e220000000a00 */
[----:B-1----:R-:W-:Y:S01]  /*07a0*/  @P1 IMAD.WIDE R10, R15, 0x4, R10 ;  /* 0x000000040f0a1825 */ /* 0x002fe200078e020a */
[----:B------:R-:W-:Y:S02]  /*07b0*/  @!P0 IADD3 R17, PT, PT, R20, R21, RZ ;  /* 0x0000001514118210 */ /* 0x000fe40007ffe0ff */
[----:B--2---:R-:W-:Y:S01]  /*07c0*/  @P1 LEA R8, P2, R2, R8, 0x2 ;  /* 0x0000000802081211 */ /* 0x004fe200078410ff */
[----:B------:R-:W-:-:S03]  /*07d0*/  @!P0 IMAD R21, R21, R3, R0 ;  /* 0x0000000315158224 */ /* 0x000fc600078e0200 */
[----:B------:R-:W-:Y:S01]  /*07e0*/  @P1 LEA.HI.X R9, R2, R9, R14, 0x2, P2 ;  /* 0x0000000902091211 */ /* 0x000fe200010f140e */
[----:B------:R-:W-:Y:S01]  /*07f0*/  @P1 IMAD.WIDE R14, R3, 0x4, R10 ;  /* 0x00000004030e1825 */ /* 0x000fe200078e020a */
[----:B------:R-:W4:Y:S03]  /*0800*/  @P1 LDG.E R2, desc[UR4][R10.64] ;  /* 0x000000040a021981 */ /* 0x000f26000c1e1900 */
[----:B---3--:R-:W-:Y:S01]  /*0810*/  @!P0 IMAD.WIDE.U32 R6, R17, 0x4, R6 ;  /* 0x0000000411068825 */ /* 0x008fe200078e0006 */
[----:B------:R-:W2:Y:S04]  /*0820*/  @P1 LDG.E R9, desc[UR4][R8.64+0x4] ;  /* 0x0000040408091981 */ /* 0x000ea8000c1e1900 */
[----:B------:R-:W2:Y:S01]  /*0830*/  @P1 LDG.E R14, desc[UR4][R14.64] ;  /* 0x000000040e0e1981 */ /* 0x000ea2000c1e1900 */
[----:B0-----:R-:W-:-:S03]  /*0840*/  @!P0 IMAD.WIDE R4, R21, 0x4, R4 ;  /* 0x0000000415048825 */ /* 0x001fc600078e0204 */
[----:B------:R-:W3:Y:S04]  /*0850*/  @!P0 LDG.E R7, desc[UR4][R6.64] ;  /* 0x0000000406078981 */ /* 0x000ee8000c1e1900 */
[----:B------:R-:W3:Y:S01]  /*0860*/  @!P0 LDG.E R4, desc[UR4][R4.64] ;  /* 0x0000000404048981 */ /* 0x000ee2000c1e1900 */
[----:B----4-:R-:W-:-:S04]  /*0870*/  @P1 FFMA R2, R13, R2, R24 ;  /* 0x000000020d021223 */ /* 0x010fc80000000018 */
[----:B--2---:R-:W-:-:S04]  /*0880*/  @P1 FFMA R24, R9, R14, R2 ;  /* 0x0000000e09181223 */ /* 0x004fc80000000002 */
[----:B---3--:R-:W-:-:S07]  /*0890*/  @!P0 FFMA R24, R7, R4, R24 ;  /* 0x0000000407188223 */ /* 0x008fce0000000018 */
.L_x_0:
[----:B------:R-:W0:Y:S01]  /*08a0*/  LDC.64 R4, c[0x0][0x3a0] ;  /* 0x0000e800ff047b82 */ /* 0x000e220000000a00 */
[----:B------:R-:W-:Y:S01]  /*08b0*/  IMAD R3, R19, R3, R0 ;  /* 0x0000000313037224 */ /* 0x000fe200078e0200 */
[----:B------:R-:W1:Y:S01]  /*08c0*/  LDCU UR6, c[0x0][0x398] ;  /* 0x00007300ff0677ac */ /* 0x000e620008000800 */
[----:B------:R-:W2:Y:S02]  /*08d0*/  LDCU UR7, c[0x0][0x380] ;  /* 0x00007000ff0777ac */ /* 0x000ea40008000800 */
[----:B0-----:R-:W-:-:S05]  /*08e0*/  IMAD.WIDE R2, R3, 0x4, R4 ;  /* 0x0000000403027825 */ /* 0x001fca00078e0204 */
[----:B------:R-:W1:Y:S02]  /*08f0*/  LDG.E R0, desc[UR4][R2.64] ;  /* 0x0000000402007981 */ /* 0x000e64000c1e1900 */
[----:B-1----:R-:W-:-:S04]  /*0900*/  FMUL R5, R0, UR6 ;  /* 0x0000000600057c20 */ /* 0x002fc80008400000 */
[----:B--2---:R-:W-:-:S05]  /*0910*/  FFMA R5, R24, UR7, R5 ;  /* 0x0000000718057c23 */ /* 0x004fca0008000005 */
[----:B------:R-:W-:Y:S01]  /*0920*/  STG.E desc[UR4][R2.64], R5 ;  /* 0x0000000502007986 */ /* 0x000fe2000c101904 */
[----:B------:R-:W-:Y:S05]  /*0930*/  EXIT ;  /* 0x000000000000794d */ /* 0x000fea0003800000 */
.L_x_4:
[----:B------:R-:W-:-:S00]  /*0940*/  BRA `(.L_x_4) ;  /* 0xfffffffc00fc7947 */ /* 0x000fc0000383ffff */
[----:B------:R-:W-:-:S00]  /*0950*/  NOP ;  /* 0x0000000000007918 */ /* 0x000fc00000000000 */
        /* <DEDUP_REMOVED lines=10> */
.L_x_5:


//--------------------- .nv.shared.reserved.0     --------------------------
	.section	.nv.shared.reserved.0,"aw",@nobits
	.weak		__nv_reservedSMEM_offset_0_alias
	.size		__nv_reservedSMEM_offset_0_alias, 0, 64
	.other		__nv_reservedSMEM_offset_0_alias,@"STO_CUDA_RESERVED_SHARED STV_DEFAULT"
__nv_reservedSMEM_offset_0_alias:
	.zero		0
	.zero		64


//--------------------- .nv.constant0._Z10gemm_naivefPfS_fS_iii --------------------------
	.section	.nv.constant0._Z10gemm_naivefPfS_fS_iii,"a",@progbits
	.sectionflags	@""
	.align	4
.nv.constant0._Z10gemm_naivefPfS_fS_iii:
	.zero		948


//--------------------- SYMBOLS --------------------------

	.type		.nv.reservedSmem.offset0,@object
	.size		.nv.reservedSmem.offset0,0x4
